	.headerflags	@"EF_CUDA_TEXMODE_UNIFIED EF_CUDA_64BIT_ADDRESS EF_CUDA_ACCELERATORS EF_CUDA_SM90 EF_CUDA_VIRTUAL_SM(EF_CUDA_SM90)"
	.elftype	@"ET_EXEC"


//--------------------- .nv.info                  --------------------------
	.section	.nv.info,"",@"SHT_CUDA_INFO"
	.align	4


	//----- nvinfo : EIATTR_REGCOUNT
	.align		4
        /*0000*/ 	.byte	0x04, 0x2f
        /*0002*/ 	.short	(.L_3 - .L_2)
	.align		4
.L_2:
        /*0004*/ 	.word	index@(triton_poi_fused__native_batch_norm_legit_no_training_convolution_relu_2)
        /*0008*/ 	.word	0x00000020


	//----- nvinfo : EIATTR_MIN_STACK_SIZE
	.align		4
.L_3:
        /*000c*/ 	.byte	0x04, 0x12
        /*000e*/ 	.short	(.L_5 - .L_4)
	.align		4
.L_4:
        /*0010*/ 	.word	index@(triton_poi_fused__native_batch_norm_legit_no_training_convolution_relu_2)
        /*0014*/ 	.word	0x00000000


	//----- nvinfo : EIATTR_FRAME_SIZE
	.align		4
.L_5:
        /*0018*/ 	.byte	0x04, 0x11
        /*001a*/ 	.short	(.L_7 - .L_6)
	.align		4
.L_6:
        /*001c*/ 	.word	index@(triton_poi_fused__native_batch_norm_legit_no_training_convolution_relu_2)
        /*0020*/ 	.word	0x00000000


	//----- nvinfo : EIATTR_MIN_STACK_SIZE
	.align		4
.L_7:
        /*0024*/ 	.byte	0x04, 0x12
        /*0026*/ 	.short	(.L_9 - .L_8)
	.align		4
.L_8:
        /*0028*/ 	.word	index@(triton_poi_fused__native_batch_norm_legit_no_training_convolution_relu_2)
        /*002c*/ 	.word	0x00000000
.L_9:


//--------------------- .nv.info.triton_poi_fused__native_batch_norm_legit_no_training_convolution_relu_2 --------------------------
	.section	.nv.info.triton_poi_fused__native_batch_norm_legit_no_training_convolution_relu_2,"",@"SHT_CUDA_INFO"
	.sectionflags	@""
	.align	4


	//----- nvinfo : EIATTR_CUDA_API_VERSION
	.align		4
        /*0000*/ 	.byte	0x04, 0x37
        /*0002*/ 	.short	(.L_11 - .L_10)
.L_10:
        /*0004*/ 	.word	0x0000007c


	//----- nvinfo : EIATTR_KPARAM_INFO
	.align		4
.L_11:
        /*0008*/ 	.byte	0x04, 0x17
        /*000a*/ 	.short	(.L_13 - .L_12)
.L_12:
        /*000c*/ 	.word	0x00000000
        /*0010*/ 	.short	0x0007
        /*0012*/ 	.short	0x0038
        /*0014*/ 	.byte	0x00, 0xf0, 0x11, 0x00


	//----- nvinfo : EIATTR_KPARAM_INFO
	.align		4
.L_13:
        /*0018*/ 	.byte	0x04, 0x17
        /*001a*/ 	.short	(.L_15 - .L_14)
.L_14:
        /*001c*/ 	.word	0x00000000
        /*0020*/ 	.short	0x0006
        /*0022*/ 	.short	0x0030
        /*0024*/ 	.byte	0x00, 0xf4, 0x21, 0x00


	//----- nvinfo : EIATTR_KPARAM_INFO
	.align		4
.L_15:
        /*0028*/ 	.byte	0x04, 0x17
        /*002a*/ 	.short	(.L_17 - .L_16)
.L_16:
        /*002c*/ 	.word	0x00000000
        /*0030*/ 	.short	0x0005
        /*0032*/ 	.short	0x0028
        /*0034*/ 	.byte	0x00, 0xf4, 0x21, 0x00


	//----- nvinfo : EIATTR_KPARAM_INFO
	.align		4
.L_17:
        /*0038*/ 	.byte	0x04, 0x17
        /*003a*/ 	.short	(.L_19 - .L_18)
.L_18:
        /*003c*/ 	.word	0x00000000
        /*0040*/ 	.short	0x0004
        /*0042*/ 	.short	0x0020
        /*0044*/ 	.byte	0x00, 0xf4, 0x21, 0x00


	//----- nvinfo : EIATTR_KPARAM_INFO
	.align		4
.L_19:
        /*0048*/ 	.byte	0x04, 0x17
        /*004a*/ 	.short	(.L_21 - .L_20)
.L_20:
        /*004c*/ 	.word	0x00000000
        /*0050*/ 	.short	0x0003
        /*0052*/ 	.short	0x0018
        /*0054*/ 	.byte	0x00, 0xf4, 0x21, 0x00


	//----- nvinfo : EIATTR_KPARAM_INFO
	.align		4
.L_21:
        /*0058*/ 	.byte	0x04, 0x17
        /*005a*/ 	.short	(.L_23 - .L_22)
.L_22:
        /*005c*/ 	.word	0x00000000
        /*0060*/ 	.short	0x0002
        /*0062*/ 	.short	0x0010
        /*0064*/ 	.byte	0x00, 0xf4, 0x21, 0x00


	//----- nvinfo : EIATTR_KPARAM_INFO
	.align		4
.L_23:
        /*0068*/ 	.byte	0x04, 0x17
        /*006a*/ 	.short	(.L_25 - .L_24)
.L_24:
        /*006c*/ 	.word	0x00000000
        /*0070*/ 	.short	0x0001
        /*0072*/ 	.short	0x0008
        /*0074*/ 	.byte	0x00, 0xf4, 0x21, 0x00


	//----- nvinfo : EIATTR_KPARAM_INFO
	.align		4
.L_25:
        /*0078*/ 	.byte	0x04, 0x17
        /*007a*/ 	.short	(.L_27 - .L_26)
.L_26:
        /*007c*/ 	.word	0x00000000
        /*0080*/ 	.short	0x0000
        /*0082*/ 	.short	0x0000
        /*0084*/ 	.byte	0x00, 0xf4, 0x21, 0x00


	//----- nvinfo : EIATTR_SPARSE_MMA_MASK
	.align		4
.L_27:
        /*0088*/ 	.byte	0x03, 0x50
        /*008a*/ 	.short	0x0000


	//----- nvinfo : EIATTR_MAXREG_COUNT
	.align		4
        /*008c*/ 	.byte	0x03, 0x1b
        /*008e*/ 	.short	0x00ff


	//----- nvinfo : EIATTR_EXIT_INSTR_OFFSETS
	.align		4
        /*0090*/ 	.byte	0x04, 0x1c
        /*0092*/ 	.short	(.L_29 - .L_28)


	//   ....[0]....
.L_28:
        /*0094*/ 	.word	0x000007b0


	//----- nvinfo : EIATTR_REQNTID
	.align		4
.L_29:
        /*0098*/ 	.byte	0x04, 0x10
        /*009a*/ 	.short	(.L_31 - .L_30)
.L_30:
        /*009c*/ 	.word	0x00000080
        /*00a0*/ 	.word	0x00000001
        /*00a4*/ 	.word	0x00000001


	//----- nvinfo : EIATTR_CBANK_PARAM_SIZE
	.align		4
.L_31:
        /*00a8*/ 	.byte	0x03, 0x19
        /*00aa*/ 	.short	0x003c


	//----- nvinfo : EIATTR_PARAM_CBANK
	.align		4
        /*00ac*/ 	.byte	0x04, 0x0a
        /*00ae*/ 	.short	(.L_33 - .L_32)
	.align		4
.L_32:
        /*00b0*/ 	.word	index@(.nv.constant0.triton_poi_fused__native_batch_norm_legit_no_training_convolution_relu_2)
        /*00b4*/ 	.short	0x0210
        /*00b6*/ 	.short	0x003c


	//----- nvinfo : EIATTR_SW_WAR
	.align		4
.L_33:
        /*00b8*/ 	.byte	0x04, 0x36
        /*00ba*/ 	.short	(.L_35 - .L_34)
.L_34:
        /*00bc*/ 	.word	0x00000008
.L_35:


//--------------------- .nv.callgraph             --------------------------
	.section	.nv.callgraph,"",@"SHT_CUDA_CALLGRAPH"
	.align	4
	.sectionentsize	8
	.align		4
        /*0000*/ 	.word	0x00000000
	.align		4
        /*0004*/ 	.word	0xffffffff
	.align		4
        /*0008*/ 	.word	0x00000000
	.align		4
        /*000c*/ 	.word	0xfffffffe
	.align		4
        /*0010*/ 	.word	0x00000000
	.align		4
        /*0014*/ 	.word	0xfffffffd
	.align		4
        /*0018*/ 	.word	0x00000000
	.align		4
        /*001c*/ 	.word	0xfffffffc


//--------------------- .nv.constant4             --------------------------
	.section	.nv.constant4,"a",@progbits
	.align	8
	.align		8
.nv.constant4:
        /*0000*/ 	.dword	_$_str
	.align		8
        /*0008*/ 	.dword	_$_str_$_2


//--------------------- .text.triton_poi_fused__native_batch_norm_legit_no_training_convolution_relu_2 --------------------------
	.section	.text.triton_poi_fused__native_batch_norm_legit_no_training_convolution_relu_2,"ax",@progbits
	.align	128
        .global         triton_poi_fused__native_batch_norm_legit_no_training_convolution_relu_2
        .type           triton_poi_fused__native_batch_norm_legit_no_training_convolution_relu_2,@function
        .size           triton_poi_fused__native_batch_norm_legit_no_training_convolution_relu_2,(.L_x_1 - triton_poi_fused__native_batch_norm_legit_no_training_convolution_relu_2)
        .other          triton_poi_fused__native_batch_norm_legit_no_training_convolution_relu_2,@"STO_CUDA_ENTRY STV_DEFAULT"
triton_poi_fused__native_batch_norm_legit_no_training_convolution_relu_2:
.text.triton_poi_fused__native_batch_norm_legit_no_training_convolution_relu_2:
[----:B------:R-:W-:Y:S01]  /*0000*/  LDC R1, c[0x0][0x28] ;  /* 0x00000a00ff017b82 */ /* 0x000fe20000000800 */
[----:B------:R-:W1:Y:S01]  /*0010*/  S2R R0, SR_TID.X ;  /* 0x0000000000007919 */ /* 0x000e620000002100 */
[----:B------:R-:W-:-:S06]  /*0020*/  ULDC.64 UR4, c[0x0][0x208] ;  /* 0x0000820000047ab9 */ /* 0x000fcc0000000a00 */
[----:B------:R-:W2:Y:S01]  /*0030*/  LDC.64 R28, c[0x0][0x218] ;  /* 0x00008600ff1c7b82 */ /* 0x000ea20000000a00 */
[----:B------:R-:W3:Y:S07]  /*0040*/  S2R R5, SR_CTAID.X ;  /* 0x0000000000057919 */ /* 0x000eee0000002500 */
[----:B------:R-:W4:Y:S08]  /*0050*/  LDC.64 R26, c[0x0][0x220] ;  /* 0x00008800ff1a7b82 */ /* 0x000f300000000a00 */
[----:B------:R-:W5:Y:S01]  /*0060*/  LDC.64 R22, c[0x0][0x230] ;  /* 0x00008c00ff167b82 */ /* 0x000f620000000a00 */
[----:B-1----:R-:W-:-:S02]  /*0070*/  SHF.L.U32 R0, R0, 0x2, RZ ;  /* 0x0000000200007819 */ /* 0x002fc400000006ff */
[----:B---3--:R-:W-:Y:S02]  /*0080*/  SHF.R.S32.HI R3, RZ, 0x15, R5 ;  /* 0x00000015ff037819 */ /* 0x008fe40000011405 */
[----:B------:R-:W-:Y:S02]  /*0090*/  LOP3.LUT R0, R0, 0x1fc, RZ, 0xc0, !PT ;  /* 0x000001fc00007812 */ /* 0x000fe400078ec0ff */
[----:B------:R-:W-:Y:S02]  /*00a0*/  SGXT R3, R3, 0x1 ;  /* 0x000000010303781a */ /* 0x000fe40000000200 */
[----:B------:R-:W-:Y:S02]  /*00b0*/  LEA R0, R5, R0, 0xa ;  /* 0x0000000005007211 */ /* 0x000fe400078e50ff */
[----:B------:R-:W1:Y:S02]  /*00c0*/  LDC.64 R4, c[0x0][0x228] ;  /* 0x00008a00ff047b82 */ /* 0x000e640000000a00 */
[----:B------:R-:W-:-:S04]  /*00d0*/  LEA.HI R3, R3, R0, RZ, 0xa ;  /* 0x0000000003037211 */ /* 0x000fc800078f50ff */
[----:B------:R-:W-:Y:S02]  /*00e0*/  SHF.R.S32.HI R9, RZ, 0xa, R3 ;  /* 0x0000000aff097819 */ /* 0x000fe40000011403 */
[----:B------:R-:W-:Y:S02]  /*00f0*/  IADD3 R3, R3, 0x200, RZ ;  /* 0x0000020003037810 */ /* 0x000fe40007ffe0ff */
[----:B------:R-:W-:Y:S02]  /*0100*/  LEA.HI R2, R9, R9, RZ, 0x6 ;  /* 0x0000000909027211 */ /* 0x000fe400078f30ff */
[----:B------:R-:W-:Y:S02]  /*0110*/  SHF.R.S32.HI R3, RZ, 0xa, R3 ;  /* 0x0000000aff037819 */ /* 0x000fe40000011403 */
[----:B------:R-:W-:Y:S02]  /*0120*/  LOP3.LUT R2, R2, 0xffffffc0, RZ, 0xc0, !PT ;  /* 0xffffffc002027812 */ /* 0x000fe400078ec0ff */
[----:B------:R-:W-:-:S02]  /*0130*/  LEA.HI R6, R3, R3, RZ, 0x6 ;  /* 0x0000000303067211 */ /* 0x000fc400078f30ff */
[----:B------:R-:W-:Y:S02]  /*0140*/  IADD3 R9, R9, -R2, RZ ;  /* 0x8000000209097210 */ /* 0x000fe40007ffe0ff */
[----:B------:R-:W-:-:S04]  /*0150*/  LOP3.LUT R6, R6, 0xffffffc0, RZ, 0xc0, !PT ;  /* 0xffffffc006067812 */ /* 0x000fc800078ec0ff */
[----:B------:R-:W-:Y:S01]  /*0160*/  IADD3 R3, R3, -R6, RZ ;  /* 0x8000000603037210 */ /* 0x000fe20007ffe0ff */
[--C-:B-1----:R-:W-:Y:S01]  /*0170*/  IMAD.WIDE R12, R9, 0x4, R4.reuse ;  /* 0x00000004090c7825 */ /* 0x102fe200078e0204 */
[----:B------:R-:W1:Y:S03]  /*0180*/  LDC.64 R6, c[0x0][0x210] ;  /* 0x00008400ff067b82 */ /* 0x000e660000000a00 */
[----:B------:R-:W-:Y:S01]  /*0190*/  IMAD.WIDE R24, R3, 0x4, R4 ;  /* 0x0000000403187825 */ /* 0x000fe200078e0204 */
[----:B------:R-:W3:Y:S04]  /*01a0*/  LDG.E.EL R21, desc[UR4][R12.64] ;  /* 0x000000040c157981 */ /* 0x000ee8000c2e1900 */
[----:B------:R-:W5:Y:S01]  /*01b0*/  LDC.64 R4, c[0x0][0x238] ;  /* 0x00008e00ff047b82 */ /* 0x000f620000000a00 */
[----:B------:R-:W3:Y:S01]  /*01c0*/  LDG.E.EL R24, desc[UR4][R24.64] ;  /* 0x0000000418187981 */ /* 0x000ee2000c2e1900 */
[----:B--2---:R-:W-:-:S05]  /*01d0*/  IMAD.WIDE R10, R9, 0x4, R28 ;  /* 0x00000004090a7825 */ /* 0x004fca00078e021c */
[----:B------:R4:W2:Y:S01]  /*01e0*/  LDG.E.EL R19, desc[UR4][R10.64] ;  /* 0x000000040a137981 */ /* 0x0008a2000c2e1900 */
[----:B-1----:R-:W-:-:S04]  /*01f0*/  IMAD.WIDE R6, R0, 0x4, R6 ;  /* 0x0000000400067825 */ /* 0x002fc800078e0206 */
[C---:B----4-:R-:W-:Y:S01]  /*0200*/  IMAD.WIDE R10, R9.reuse, 0x4, R26 ;  /* 0x00000004090a7825 */ /* 0x050fe200078e021a */
[----:B------:R-:W2:Y:S04]  /*0210*/  LDG.E.128 R12, desc[UR4][R6.64] ;  /* 0x00000004060c7981 */ /* 0x000ea8000c1e1d00 */
[----:B------:R-:W4:Y:S01]  /*0220*/  LDG.E.EL R18, desc[UR4][R10.64] ;  /* 0x000000040a127981 */ /* 0x000f22000c2e1900 */
[----:B-----5:R-:W-:-:S04]  /*0230*/  IMAD.WIDE R16, R9, 0x4, R22 ;  /* 0x0000000409107825 */ /* 0x020fc800078e0216 */
[----:B0-----:R-:W-:Y:S02]  /*0240*/  IMAD.WIDE R8, R9, 0x4, R4 ;  /* 0x0000000409087825 */ /* 0x001fe400078e0204 */
[----:B------:R-:W5:Y:S02]  /*0250*/  LDG.E.EL R17, desc[UR4][R16.64] ;  /* 0x0000000410117981 */ /* 0x000f64000c2e1900 */
[C---:B------:R-:W-:Y:S02]  /*0260*/  IMAD.WIDE R28, R3.reuse, 0x4, R28 ;  /* 0x00000004031c7825 */ /* 0x040fe400078e021c */
[----:B------:R-:W5:Y:S02]  /*0270*/  LDG.E.EL R20, desc[UR4][R8.64] ;  /* 0x0000000408147981 */ /* 0x000f64000c2e1900 */
[C---:B------:R-:W-:Y:S02]  /*0280*/  IMAD.WIDE R26, R3.reuse, 0x4, R26 ;  /* 0x00000004031a7825 */ /* 0x040fe400078e021a */
[----:B------:R0:W5:Y:S04]  /*0290*/  LDG.E.EL R16, desc[UR4][R28.64] ;  /* 0x000000041c107981 */ /* 0x000168000c2e1900 */
[----:B------:R-:W5:Y:S01]  /*02a0*/  LDG.E.128 R8, desc[UR4][R6.64+0x800] ;  /* 0x0008000406087981 */ /* 0x000f62000c1e1d00 */
[----:B------:R-:W-:-:S03]  /*02b0*/  IMAD.WIDE R4, R3, 0x4, R4 ;  /* 0x0000000403047825 */ /* 0x000fc600078e0204 */
[----:B------:R-:W5:Y:S01]  /*02c0*/  LDG.E.EL R2, desc[UR4][R26.64] ;  /* 0x000000041a027981 */ /* 0x000f62000c2e1900 */
[----:B------:R-:W-:-:S03]  /*02d0*/  IMAD.WIDE R22, R3, 0x4, R22 ;  /* 0x0000000403167825 */ /* 0x000fc600078e0216 */
[----:B------:R-:W5:Y:S04]  /*02e0*/  LDG.E.EL R4, desc[UR4][R4.64] ;  /* 0x0000000404047981 */ /* 0x000f68000c2e1900 */
[----:B------:R1:W5:Y:S01]  /*02f0*/  LDG.E.EL R3, desc[UR4][R22.64] ;  /* 0x0000000416037981 */ /* 0x000362000c2e1900 */
[----:B---3--:R-:W-:Y:S01]  /*0300*/  FADD R21, R21, 9.9999997473787516356e-06 ;  /* 0x3727c5ac15157421 */ /* 0x008fe20000000000 */
[----:B------:R-:W-:-:S03]  /*0310*/  FADD R24, R24, 9.9999997473787516356e-06 ;  /* 0x3727c5ac18187421 */ /* 0x000fc60000000000 */
[----:B------:R-:W3:Y:S08]  /*0320*/  MUFU.SQRT R25, R21 ;  /* 0x0000001500197308 */ /* 0x000ef00000002000 */
[----:B0-----:R-:W0:Y:S01]  /*0330*/  MUFU.SQRT R28, R24 ;  /* 0x00000018001c7308 */ /* 0x001e220000002000 */
[C---:B---3--:R-:W-:Y:S02]  /*0340*/  FSETP.GT.AND P0, PT, R25.reuse, 8.50705917302346158658e+37, PT ;  /* 0x7e8000001900780b */ /* 0x048fe40003f04000 */
[----:B------:R-:W-:-:S02]  /*0350*/  FSETP.GEU.AND P2, PT, R25, 1.175494350822287508e-38, PT ;  /* 0x008000001900780b */ /* 0x000fc40003f4e000 */
[C---:B0-----:R-:W-:Y:S02]  /*0360*/  FSETP.GT.AND P1, PT, R28.reuse, 8.50705917302346158658e+37, PT ;  /* 0x7e8000001c00780b */ /* 0x041fe40003f24000 */
[----:B------:R-:W-:-:S07]  /*0370*/  FSETP.GEU.AND P3, PT, R28, 1.175494350822287508e-38, PT ;  /* 0x008000001c00780b */ /* 0x000fce0003f6e000 */
[----:B------:R-:W-:Y:S01]  /*0380*/  @P0 FMUL R25, R25, 0.25 ;  /* 0x3e80000019190820 */ /* 0x000fe20000400000 */
[----:B------:R-:W-:-:S03]  /*0390*/  HFMA2.MMA R24, -RZ, RZ, 1.625, 0 ;  /* 0x3e800000ff187435 */ /* 0x000fc600000001ff */
[----:B------:R-:W-:Y:S01]  /*03a0*/  @!P2 FMUL R25, R25, 16777216 ;  /* 0x4b8000001919a820 */ /* 0x000fe20000400000 */
[----:B------:R-:W-:-:S04]  /*03b0*/  @P1 FMUL R28, R28, 0.25 ;  /* 0x3e8000001c1c1820 */ /* 0x000fc80000400000 */
[----:B------:R-:W-:Y:S01]  /*03c0*/  @!P3 FMUL R28, R28, 16777216 ;  /* 0x4b8000001c1cb820 */ /* 0x000fe20000400000 */
[----:B------:R-:W0:Y:S01]  /*03d0*/  MUFU.RCP R25, R25 ;  /* 0x0000001900197308 */ /* 0x000e220000001000 */
[----:B-1----:R-:W-:-:S07]  /*03e0*/  FSEL R22, R24, 1, P0 ;  /* 0x3f80000018167808 */ /* 0x002fce0000000000 */
[----:B------:R1:W3:Y:S01]  /*03f0*/  MUFU.RCP R5, R28 ;  /* 0x0000001c00057308 */ /* 0x0002e20000001000 */
[----:B------:R-:W-:Y:S01]  /*0400*/  FSEL R24, R24, 1, P1 ;  /* 0x3f80000018187808 */ /* 0x000fe20000800000 */
[----:B------:R-:W-:Y:S01]  /*0410*/  @!P2 FMUL R22, R22, 16777216 ;  /* 0x4b8000001616a820 */ /* 0x000fe20000400000 */
[--C-:B--2---:R-:W-:Y:S01]  /*0420*/  FADD R13, R13, R19.reuse ;  /* 0x000000130d0d7221 */ /* 0x104fe20000000000 */
[--C-:B------:R-:W-:Y:S01]  /*0430*/  FADD R12, R12, R19.reuse ;  /* 0x000000130c0c7221 */ /* 0x100fe20000000000 */
[--C-:B------:R-:W-:Y:S01]  /*0440*/  FADD R14, R14, R19.reuse ;  /* 0x000000130e0e7221 */ /* 0x100fe20000000000 */
[----:B------:R-:W-:Y:S01]  /*0450*/  @!P3 FMUL R24, R24, 16777216 ;  /* 0x4b8000001818b820 */ /* 0x000fe20000400000 */
[----:B------:R-:W-:Y:S01]  /*0460*/  FADD R15, R15, R19 ;  /* 0x000000130f0f7221 */ /* 0x000fe20000000000 */
[----:B0-----:R-:W-:Y:S01]  /*0470*/  FMUL R21, R25, R22 ;  /* 0x0000001619157220 */ /* 0x001fe20000400000 */
[C---:B----4-:R-:W-:Y:S01]  /*0480*/  FADD R22, -R18.reuse, R12 ;  /* 0x0000000c12167221 */ /* 0x050fe20000000100 */
[C---:B------:R-:W-:Y:S01]  /*0490*/  FADD R26, -R18.reuse, R14 ;  /* 0x0000000e121a7221 */ /* 0x040fe20000000100 */
[C---:B-1----:R-:W-:Y:S01]  /*04a0*/  FADD R28, -R18.reuse, R15 ;  /* 0x0000000f121c7221 */ /* 0x042fe20000000100 */
[----:B---3--:R-:W-:Y:S01]  /*04b0*/  FMUL R5, R5, R24 ;  /* 0x0000001805057220 */ /* 0x008fe20000400000 */
[----:B------:R-:W-:-:S02]  /*04c0*/  FADD R24, -R18, R13 ;  /* 0x0000000d12187221 */ /* 0x000fc40000000100 */
[----:B------:R-:W0:Y:S01]  /*04d0*/  LDC.64 R18, c[0x0][0x240] ;  /* 0x00009000ff127b82 */ /* 0x000e220000000a00 */
[C---:B------:R-:W-:Y:S01]  /*04e0*/  FMUL R27, R21.reuse, R22 ;  /* 0x00000016151b7220 */ /* 0x040fe20000400000 */
[C---:B------:R-:W-:Y:S01]  /*04f0*/  FMUL R24, R21.reuse, R24 ;  /* 0x0000001815187220 */ /* 0x040fe20000400000 */
[C---:B------:R-:W-:Y:S01]  /*0500*/  FMUL R23, R21.reuse, R26 ;  /* 0x0000001a15177220 */ /* 0x040fe20000400000 */
[----:B------:R-:W-:Y:S01]  /*0510*/  FMUL R25, R21, R28 ;  /* 0x0000001c15197220 */ /* 0x000fe20000400000 */
[--C-:B-----5:R-:W-:Y:S01]  /*0520*/  FADD R9, R9, R16.reuse ;  /* 0x0000001009097221 */ /* 0x120fe20000000000 */
[--C-:B------:R-:W-:Y:S01]  /*0530*/  FADD R8, R8, R16.reuse ;  /* 0x0000001008087221 */ /* 0x100fe20000000000 */
[--C-:B------:R-:W-:Y:S01]  /*0540*/  FADD R10, R10, R16.reuse ;  /* 0x000000100a0a7221 */ /* 0x100fe20000000000 */
[----:B------:R-:W-:Y:S01]  /*0550*/  FADD R11, R11, R16 ;  /* 0x000000100b0b7221 */ /* 0x000fe20000000000 */
[C-C-:B------:R-:W-:Y:S01]  /*0560*/  FFMA R22, R17.reuse, R24, R20.reuse ;  /* 0x0000001811167223 */ /* 0x140fe20000000014 */
[C-C-:B------:R-:W-:Y:S01]  /*0570*/  FFMA R21, R17.reuse, R27, R20.reuse ;  /* 0x0000001b11157223 */ /* 0x140fe20000000014 */
[C-C-:B------:R-:W-:Y:S01]  /*0580*/  FFMA R23, R17.reuse, R23, R20.reuse ;  /* 0x0000001711177223 */ /* 0x140fe20000000014 */
[----:B------:R-:W-:Y:S01]  /*0590*/  FFMA R17, R17, R25, R20 ;  /* 0x0000001911117223 */ /* 0x000fe20000000014 */
[C---:B------:R-:W-:Y:S01]  /*05a0*/  FADD R20, -R2.reuse, R9 ;  /* 0x0000000902147221 */ /* 0x040fe20000000100 */
[C---:B------:R-:W-:Y:S01]  /*05b0*/  FADD R16, -R2.reuse, R8 ;  /* 0x0000000802107221 */ /* 0x040fe20000000100 */
[C---:B------:R-:W-:Y:S01]  /*05c0*/  FADD R24, -R2.reuse, R10 ;  /* 0x0000000a02187221 */ /* 0x040fe20000000100 */
[----:B------:R-:W-:Y:S01]  /*05d0*/  FADD R2, -R2, R11 ;  /* 0x0000000b02027221 */ /* 0x000fe20000000100 */
[C---:B------:R-:W-:Y:S01]  /*05e0*/  FMUL R20, R5.reuse, R20 ;  /* 0x0000001405147220 */ /* 0x040fe20000400000 */
[C---:B------:R-:W-:Y:S01]  /*05f0*/  FMUL R29, R5.reuse, R16 ;  /* 0x00000010051d7220 */ /* 0x040fe20000400000 */
[C---:B------:R-:W-:Y:S01]  /*0600*/  FMUL R27, R5.reuse, R24 ;  /* 0x00000018051b7220 */ /* 0x040fe20000400000 */
[----:B------:R-:W-:Y:S01]  /*0610*/  FMUL R25, R5, R2 ;  /* 0x0000000205197220 */ /* 0x000fe20000400000 */
[C-C-:B------:R-:W-:Y:S01]  /*0620*/  FFMA R5, R3.reuse, R20, R4.reuse ;  /* 0x0000001403057223 */ /* 0x140fe20000000004 */
[C-C-:B------:R-:W-:Y:S01]  /*0630*/  FFMA R20, R3.reuse, R29, R4.reuse ;  /* 0x0000001d03147223 */ /* 0x140fe20000000004 */
[C-C-:B------:R-:W-:Y:S01]  /*0640*/  FFMA R24, R3.reuse, R27, R4.reuse ;  /* 0x0000001b03187223 */ /* 0x140fe20000000004 */
[----:B------:R-:W-:Y:S01]  /*0650*/  FFMA R25, R3, R25, R4 ;  /* 0x0000001903197223 */ /* 0x000fe20000000004 */
[----:B------:R-:W-:Y:S01]  /*0660*/  FSETP.GEU.AND P6, PT, R17, RZ, PT ;  /* 0x000000ff1100720b */ /* 0x000fe20003fce000 */
[----:B0-----:R-:W-:Y:S01]  /*0670*/  IMAD.WIDE R2, R0, 0x4, R18 ;  /* 0x0000000400027825 */ /* 0x001fe200078e0212 */
[----:B------:R-:W-:-:S02]  /*0680*/  FSETP.GEU.AND P0, PT, R23, RZ, PT ;  /* 0x000000ff1700720b */ /* 0x000fc40003f0e000 */
[----:B------:R-:W-:Y:S02]  /*0690*/  FSETP.GEU.AND P1, PT, R22, RZ, PT ;  /* 0x000000ff1600720b */ /* 0x000fe40003f2e000 */
[----:B------:R-:W-:Y:S02]  /*06a0*/  FSETP.GEU.AND P2, PT, R21, RZ, PT ;  /* 0x000000ff1500720b */ /* 0x000fe40003f4e000 */
[----:B------:R-:W-:Y:S02]  /*06b0*/  SEL R19, R17, RZ, P6 ;  /* 0x000000ff11137207 */ /* 0x000fe40003000000 */
[----:B------:R-:W-:Y:S02]  /*06c0*/  FSETP.GEU.AND P3, PT, R25, RZ, PT ;  /* 0x000000ff1900720b */ /* 0x000fe40003f6e000 */
[----:B------:R-:W-:Y:S02]  /*06d0*/  FSETP.GEU.AND P4, PT, R24, RZ, PT ;  /* 0x000000ff1800720b */ /* 0x000fe40003f8e000 */
[----:B------:R-:W-:-:S02]  /*06e0*/  FSETP.GEU.AND P5, PT, R5, RZ, PT ;  /* 0x000000ff0500720b */ /* 0x000fc40003fae000 */
[----:B------:R-:W-:Y:S02]  /*06f0*/  FSETP.GEU.AND P6, PT, R20, RZ, PT ;  /* 0x000000ff1400720b */ /* 0x000fe40003fce000 */
[----:B------:R-:W-:Y:S02]  /*0700*/  SEL R18, R23, RZ, P0 ;  /* 0x000000ff17127207 */ /* 0x000fe40000000000 */
[----:B------:R-:W-:Y:S02]  /*0710*/  SEL R17, R22, RZ, P1 ;  /* 0x000000ff16117207 */ /* 0x000fe40000800000 */
[----:B------:R-:W-:Y:S02]  /*0720*/  SEL R16, R21, RZ, P2 ;  /* 0x000000ff15107207 */ /* 0x000fe40001000000 */
[----:B------:R-:W-:Y:S02]  /*0730*/  SEL R23, R25, RZ, P3 ;  /* 0x000000ff19177207 */ /* 0x000fe40001800000 */
[----:B------:R-:W-:-:S02]  /*0740*/  SEL R22, R24, RZ, P4 ;  /* 0x000000ff18167207 */ /* 0x000fc40002000000 */
[----:B------:R-:W-:Y:S02]  /*0750*/  SEL R21, R5, RZ, P5 ;  /* 0x000000ff05157207 */ /* 0x000fe40002800000 */
[----:B------:R-:W-:Y:S01]  /*0760*/  SEL R20, R20, RZ, P6 ;  /* 0x000000ff14147207 */ /* 0x000fe20003000000 */
[----:B------:R-:W-:Y:S04]  /*0770*/  STG.E.128 desc[UR4][R6.64], R12 ;  /* 0x0000000c06007986 */ /* 0x000fe8000c101d04 */
[----:B------:R-:W-:Y:S04]  /*0780*/  STG.E.128 desc[UR4][R6.64+0x800], R8 ;  /* 0x0008000806007986 */ /* 0x000fe8000c101d04 */
[----:B------:R-:W-:Y:S04]  /*0790*/  STG.E.128 desc[UR4][R2.64], R16 ;  /* 0x0000001002007986 */ /* 0x000fe8000c101d04 */
[----:B------:R-:W-:Y:S01]  /*07a0*/  STG.E.128 desc[UR4][R2.64+0x800], R20 ;  /* 0x0008001402007986 */ /* 0x000fe2000c101d04 */
[----:B------:R-:W-:Y:S05]  /*07b0*/  EXIT ;  /* 0x000000000000794d */ /* 0x000fea0003800000 */
.L_x_0:
[----:B------:R-:W-:-:S00]  /*07c0*/  BRA `(.L_x_0) ;  /* 0xfffffffc00fc7947 */ /* 0x000fc0000383ffff */
[----:B------:R-:W-:-:S00]  /*07d0*/  NOP ;  /* 0x0000000000007918 */ /* 0x000fc00000000000 */
        /* <DEDUP_REMOVED lines=10> */
.L_x_1:


//--------------------- .nv.global.init           --------------------------
	.section	.nv.global.init,"aw",@progbits
.nv.global.init:
	.type		_$_str,@object
	.size		_$_str,(_$_str_$_2 - _$_str)
_$_str:
        /*0000*/ 	.byte	0x5f, 0x5f, 0x43, 0x55, 0x44, 0x41, 0x5f, 0x46, 0x54, 0x5a, 0x00
	.type		_$_str_$_2,@object
	.size		_$_str_$_2,(.L_1 - _$_str_$_2)
_$_str_$_2:
        /*000b*/ 	.byte	0x5f, 0x5f, 0x43, 0x55, 0x44, 0x41, 0x5f, 0x50, 0x52, 0x45, 0x43, 0x5f, 0x53, 0x51, 0x52, 0x54
        /*001b*/ 	.byte	0x00
.L_1:


//--------------------- .nv.constant0.triton_poi_fused__native_batch_norm_legit_no_training_convolution_relu_2 --------------------------
	.section	.nv.constant0.triton_poi_fused__native_batch_norm_legit_no_training_convolution_relu_2,"a",@progbits
	.sectionflags	@""
	.align	4
.nv.constant0.triton_poi_fused__native_batch_norm_legit_no_training_convolution_relu_2:
	.zero		588
